//
// Generated by NVIDIA NVVM Compiler
//
// Compiler Build ID: CL-36424714
// Cuda compilation tools, release 13.0, V13.0.88
// Based on NVVM 20.0.0
//

.version 9.0
.target sm_100
.address_size 64

	// .globl	_Z14GPU_radix_sortPfS_ii
// _ZZ10merge_listPKfPfiiiE10list_index has been demoted
// _ZZ10merge_listPKfPfiiiE10record_val has been demoted
// _ZZ10merge_listPKfPfiiiE10record_tid has been demoted

.visible .entry _Z14GPU_radix_sortPfS_ii(
	.param .u64 .ptr .align 1 _Z14GPU_radix_sortPfS_ii_param_0,
	.param .u64 .ptr .align 1 _Z14GPU_radix_sortPfS_ii_param_1,
	.param .u32 _Z14GPU_radix_sortPfS_ii_param_2,
	.param .u32 _Z14GPU_radix_sortPfS_ii_param_3
)
{
	.reg .pred 	%p<26>;
	.reg .b32 	%r<102>;
	.reg .b32 	%f<14>;
	.reg .b64 	%rd<39>;
	// demoted variable
	.shared .align 4 .b8 _ZZ10merge_listPKfPfiiiE10list_index[1024];
	// demoted variable
	.shared .align 4 .b8 _ZZ10merge_listPKfPfiiiE10record_val[1024];
	// demoted variable
	.shared .align 4 .b8 _ZZ10merge_listPKfPfiiiE10record_tid[1024];
	ld.param.u64 	%rd8, [_Z14GPU_radix_sortPfS_ii_param_0];
	ld.param.u64 	%rd9, [_Z14GPU_radix_sortPfS_ii_param_1];
	ld.param.u32 	%r45, [_Z14GPU_radix_sortPfS_ii_param_2];
	ld.param.u32 	%r46, [_Z14GPU_radix_sortPfS_ii_param_3];
	cvta.to.global.u64 	%rd1, %rd8;
	cvta.to.global.u64 	%rd2, %rd9;
	mov.u32 	%r47, %ctaid.x;
	mov.u32 	%r48, %ntid.x;
	mov.u32 	%r49, %tid.x;
	mad.lo.s32 	%r101, %r47, %r48, %r49;
	setp.ge.s32 	%p1, %r101, %r46;
	mov.u32 	%r86, %r101;
	@%p1 bra 	$L__BB0_1;
	bra.uni 	$L__BB0_36;
$L__BB0_1:
	shl.b32 	%r2, %r45, 2;
	mov.b32 	%r87, 0;
	mul.wide.s32 	%rd5, %r45, 4;
$L__BB0_2:
	setp.ge.s32 	%p4, %r101, %r46;
	mov.b32 	%r88, 0;
	mov.u32 	%r89, %r88;
	@%p4 bra 	$L__BB0_6;
	mov.b32 	%r57, 1;
	shl.b32 	%r6, %r57, %r87;
	mov.b32 	%r89, 0;
	mov.u32 	%r90, %r101;
	mov.u32 	%r88, %r89;
$L__BB0_4:
	mul.wide.s32 	%rd12, %r90, 4;
	add.s64 	%rd13, %rd1, %rd12;
	ld.global.u32 	%r17, [%rd13];
	and.b32  	%r58, %r17, %r6;
	setp.eq.s32 	%p5, %r58, 0;
	@%p5 bra 	$L__BB0_20;
	mad.lo.s32 	%r59, %r89, %r45, %r101;
	mul.wide.s32 	%rd14, %r59, 4;
	add.s64 	%rd15, %rd2, %rd14;
	st.global.u32 	[%rd15], %r17;
	add.s32 	%r89, %r89, 1;
	bra.uni 	$L__BB0_21;
$L__BB0_6:
	setp.lt.s32 	%p7, %r89, 1;
	@%p7 bra 	$L__BB0_14;
	mul.lo.s32 	%r9, %r88, %r45;
	and.b32  	%r10, %r89, 3;
	setp.lt.u32 	%p8, %r89, 4;
	mov.b32 	%r98, 0;
	@%p8 bra 	$L__BB0_10;
	and.b32  	%r98, %r89, 2147483644;
	neg.s32 	%r97, %r98;
	add.s32 	%r96, %r101, %r9;
	mov.u32 	%r95, %r101;
$L__BB0_9:
	mul.wide.s32 	%rd18, %r95, 4;
	add.s64 	%rd19, %rd2, %rd18;
	ld.global.f32 	%f1, [%rd19];
	mul.wide.s32 	%rd20, %r96, 4;
	add.s64 	%rd21, %rd1, %rd20;
	st.global.f32 	[%rd21], %f1;
	add.s64 	%rd23, %rd19, %rd5;
	ld.global.f32 	%f2, [%rd23];
	add.s64 	%rd24, %rd21, %rd5;
	st.global.f32 	[%rd24], %f2;
	add.s64 	%rd25, %rd23, %rd5;
	ld.global.f32 	%f3, [%rd25];
	add.s64 	%rd26, %rd24, %rd5;
	st.global.f32 	[%rd26], %f3;
	add.s64 	%rd27, %rd25, %rd5;
	ld.global.f32 	%f4, [%rd27];
	add.s64 	%rd28, %rd26, %rd5;
	st.global.f32 	[%rd28], %f4;
	add.s32 	%r97, %r97, 4;
	add.s32 	%r96, %r96, %r2;
	add.s32 	%r95, %r95, %r2;
	setp.ne.s32 	%p9, %r97, 0;
	@%p9 bra 	$L__BB0_9;
$L__BB0_10:
	setp.eq.s32 	%p10, %r10, 0;
	@%p10 bra 	$L__BB0_14;
	mad.lo.s32 	%r62, %r98, %r45, %r101;
	mul.wide.s32 	%rd29, %r62, 4;
	add.s64 	%rd3, %rd2, %rd29;
	ld.global.f32 	%f5, [%rd3];
	add.s32 	%r63, %r62, %r9;
	mul.wide.s32 	%rd30, %r63, 4;
	add.s64 	%rd4, %rd1, %rd30;
	st.global.f32 	[%rd4], %f5;
	setp.eq.s32 	%p11, %r10, 1;
	@%p11 bra 	$L__BB0_14;
	add.s64 	%rd6, %rd3, %rd5;
	ld.global.f32 	%f6, [%rd6];
	add.s64 	%rd7, %rd4, %rd5;
	st.global.f32 	[%rd7], %f6;
	setp.eq.s32 	%p12, %r10, 2;
	@%p12 bra 	$L__BB0_14;
	add.s64 	%rd31, %rd6, %rd5;
	ld.global.f32 	%f7, [%rd31];
	add.s64 	%rd32, %rd7, %rd5;
	st.global.f32 	[%rd32], %f7;
$L__BB0_14:
	add.s32 	%r87, %r87, 1;
	setp.ne.s32 	%p13, %r87, 32;
	@%p13 bra 	$L__BB0_2;
	shl.b32 	%r64, %r101, 2;
	mov.u32 	%r65, _ZZ10merge_listPKfPfiiiE10list_index;
	add.s32 	%r31, %r65, %r64;
	mov.b32 	%r66, 0;
	st.shared.u32 	[%r31], %r66;
	mov.u32 	%r67, _ZZ10merge_listPKfPfiiiE10record_val;
	add.s32 	%r32, %r67, %r64;
	st.shared.u32 	[%r32], %r66;
	mov.u32 	%r68, _ZZ10merge_listPKfPfiiiE10record_tid;
	add.s32 	%r33, %r68, %r64;
	st.shared.u32 	[%r33], %r101;
	bar.sync 	0;
	setp.lt.s32 	%p14, %r46, 1;
	@%p14 bra 	$L__BB0_33;
	cvt.rn.f32.s32 	%f8, %r45;
	cvt.rn.f32.s32 	%f9, %r46;
	div.rn.f32 	%f10, %f9, %f8;
	cvt.rpi.f32.f32 	%f11, %f10;
	cvt.rzi.s32.f32 	%r34, %f11;
	mov.b32 	%r99, 0;
$L__BB0_17:
	st.shared.u32 	[%r33], %r101;
	ld.shared.u32 	%r36, [%r31];
	setp.ge.s32 	%p15, %r36, %r34;
	@%p15 bra 	$L__BB0_23;
	mad.lo.s32 	%r37, %r36, %r45, %r101;
	setp.ge.s32 	%p16, %r37, %r46;
	@%p16 bra 	$L__BB0_22;
	mul.wide.s32 	%rd33, %r37, 4;
	add.s64 	%rd34, %rd1, %rd33;
	ld.global.f32 	%f12, [%rd34];
	st.shared.f32 	[%r32], %f12;
	bra.uni 	$L__BB0_24;
$L__BB0_20:
	mad.lo.s32 	%r60, %r88, %r45, %r101;
	mul.wide.s32 	%rd16, %r60, 4;
	add.s64 	%rd17, %rd1, %rd16;
	st.global.u32 	[%rd17], %r17;
	add.s32 	%r88, %r88, 1;
$L__BB0_21:
	add.s32 	%r90, %r90, %r45;
	setp.lt.s32 	%p6, %r90, %r46;
	@%p6 bra 	$L__BB0_4;
	bra.uni 	$L__BB0_6;
$L__BB0_22:
	mov.b32 	%r71, -1;
	st.shared.u32 	[%r32], %r71;
	bra.uni 	$L__BB0_24;
$L__BB0_23:
	mov.b32 	%r70, -1;
	st.shared.u32 	[%r32], %r70;
$L__BB0_24:
	setp.lt.u32 	%p17, %r45, 2;
	bar.sync 	0;
	@%p17 bra 	$L__BB0_30;
	mov.u32 	%r100, %r45;
$L__BB0_26:
	shr.s32 	%r100, %r100, 1;
	setp.ge.s32 	%p18, %r101, %r100;
	@%p18 bra 	$L__BB0_29;
	shl.b32 	%r40, %r100, 2;
	add.s32 	%r72, %r32, %r40;
	ld.shared.u32 	%r41, [%r72];
	ld.shared.u32 	%r73, [%r32];
	setp.ge.u32 	%p19, %r41, %r73;
	@%p19 bra 	$L__BB0_29;
	st.shared.u32 	[%r32], %r41;
	add.s32 	%r74, %r33, %r40;
	ld.shared.u32 	%r75, [%r74];
	st.shared.u32 	[%r33], %r75;
$L__BB0_29:
	bar.sync 	0;
	setp.gt.u32 	%p20, %r100, 1;
	@%p20 bra 	$L__BB0_26;
$L__BB0_30:
	setp.ne.s32 	%p21, %r101, 0;
	@%p21 bra 	$L__BB0_32;
	ld.shared.u32 	%r76, [_ZZ10merge_listPKfPfiiiE10record_tid];
	shl.b32 	%r77, %r76, 2;
	add.s32 	%r79, %r65, %r77;
	ld.shared.u32 	%r80, [%r79];
	add.s32 	%r81, %r80, 1;
	st.shared.u32 	[%r79], %r81;
	ld.shared.f32 	%f13, [_ZZ10merge_listPKfPfiiiE10record_val];
	mul.wide.u32 	%rd35, %r99, 4;
	add.s64 	%rd36, %rd2, %rd35;
	st.global.f32 	[%rd36], %f13;
$L__BB0_32:
	bar.sync 	0;
	add.s32 	%r99, %r99, 1;
	setp.eq.s32 	%p22, %r99, %r46;
	@%p22 bra 	$L__BB0_33;
	bra.uni 	$L__BB0_17;
$L__BB0_33:
	setp.ge.s32 	%p23, %r101, %r46;
	@%p23 bra 	$L__BB0_35;
$L__BB0_34:
	mul.wide.s32 	%rd37, %r101, 4;
	add.s64 	%rd38, %rd2, %rd37;
	ld.global.u32 	%r82, [%rd38];
	and.b32  	%r83, %r82, 2147483647;
	not.b32 	%r84, %r82;
	setp.lt.s32 	%p24, %r82, 0;
	selp.b32 	%r85, %r83, %r84, %p24;
	st.global.u32 	[%rd38], %r85;
	add.s32 	%r101, %r101, %r45;
	setp.lt.s32 	%p25, %r101, %r46;
	@%p25 bra 	$L__BB0_34;
$L__BB0_35:
	ret;
$L__BB0_36:
	mul.wide.s32 	%rd10, %r86, 4;
	add.s64 	%rd11, %rd1, %rd10;
	ld.global.u32 	%r50, [%rd11];
	not.b32 	%r51, %r50;
	or.b32  	%r52, %r50, -2147483648;
	setp.lt.s32 	%p2, %r50, 0;
	selp.b32 	%r53, %r51, %r52, %p2;
	st.global.u32 	[%rd11], %r53;
	add.s32 	%r86, %r86, %r45;
	setp.lt.s32 	%p3, %r86, %r46;
	@%p3 bra 	$L__BB0_36;
	bra.uni 	$L__BB0_1;

}


// ===== COMPILED SASS (sm_100) =====

	.target	sm_100

	.elftype	@"ET_EXEC"


//--------------------- .note.nv.tkinfo           --------------------------
	.section	.note.nv.tkinfo,"",@"SHT_NOTE"
	.sectionflags	@"SHF_NOTE_NV_TKINFO"
	.tkinfo
        /*0018*/ 	.word	0x00000002
        /*0030*/ 	.string	""
        /*0030*/ 	.string	"ptxas"
        /*0030*/ 	.string	"Cuda compilation tools, release 13.0, V13.0.88"
        /*0030*/ 	.string	"Build cuda_13.0.r13.0/compiler.36424714_0"
        /*0030*/ 	.string	"-arch sm_100 -m 64 "



//--------------------- .note.nv.cuinfo           --------------------------
	.section	.note.nv.cuinfo,"",@"SHT_NOTE"
	.sectionflags	@"SHF_NOTE_NV_CUINFO"
        /*0018*/ 	.short	0x0002
        /*001a*/ 	.short	0x0064
        /*001c*/ 	.short	0x0082
	.zero		2


//--------------------- .nv.info                  --------------------------
	.section	.nv.info,"",@"SHT_CUDA_INFO"
	.align	4


	//----- nvinfo : EIATTR_REGCOUNT
	.align		4
        /*0000*/ 	.byte	0x04, 0x2f
        /*0002*/ 	.short	(.L_1 - .L_0)
	.align		4
.L_0:
        /*0004*/ 	.word	index@(_Z14GPU_radix_sortPfS_ii)
        /*0008*/ 	.word	0x00000020


	//----- nvinfo : EIATTR_FRAME_SIZE
	.align		4
.L_1:
        /*000c*/ 	.byte	0x04, 0x11
        /*000e*/ 	.short	(.L_3 - .L_2)
	.align		4
.L_2:
        /*0010*/ 	.word	index@($__internal_0_$__cuda_sm3x_div_rn_noftz_f32_slowpath)
        /*0014*/ 	.word	0x00000000


	//----- nvinfo : EIATTR_FRAME_SIZE
	.align		4
.L_3:
        /*0018*/ 	.byte	0x04, 0x11
        /*001a*/ 	.short	(.L_5 - .L_4)
	.align		4
.L_4:
        /*001c*/ 	.word	index@(_Z14GPU_radix_sortPfS_ii)
        /*0020*/ 	.word	0x00000000


	//----- nvinfo : EIATTR_MIN_STACK_SIZE
	.align		4
.L_5:
        /*0024*/ 	.byte	0x04, 0x12
        /*0026*/ 	.short	(.L_7 - .L_6)
	.align		4
.L_6:
        /*0028*/ 	.word	index@(_Z14GPU_radix_sortPfS_ii)
        /*002c*/ 	.word	0x00000000
.L_7:


//--------------------- .nv.compat                --------------------------
	.section	.nv.compat,"",@"SHT_CUDA_COMPAT_INFO"
	.align	4
        /*0000*/ 	.byte	0x02, 0x09, 0x00, 0x00, 0x02, 0x02, 0x01, 0x00, 0x02, 0x05, 0x05, 0x00, 0x03, 0x07, 0x01, 0x01
        /*0010*/ 	.byte	0x02, 0x03, 0x00, 0x00, 0x02, 0x06, 0x01, 0x00, 0x04, 0x0b, 0x08, 0x00, 0x01, 0x00, 0x00, 0x00
        /*0020*/ 	.byte	0x00, 0x00, 0x00, 0x00


//--------------------- .nv.info._Z14GPU_radix_sortPfS_ii --------------------------
	.section	.nv.info._Z14GPU_radix_sortPfS_ii,"",@"SHT_CUDA_INFO"
	.sectionflags	@""
	.align	4


	//----- nvinfo : EIATTR_CUDA_API_VERSION
	.align		4
        /*0000*/ 	.byte	0x04, 0x37
        /*0002*/ 	.short	(.L_9 - .L_8)
.L_8:
        /*0004*/ 	.word	0x00000082


	//----- nvinfo : EIATTR_KPARAM_INFO
	.align		4
.L_9:
        /*0008*/ 	.byte	0x04, 0x17
        /*000a*/ 	.short	(.L_11 - .L_10)
.L_10:
        /*000c*/ 	.word	0x00000000
        /*0010*/ 	.short	0x0003
        /*0012*/ 	.short	0x0014
        /*0014*/ 	.byte	0x00, 0xf0, 0x11, 0x00


	//----- nvinfo : EIATTR_KPARAM_INFO
	.align		4
.L_11:
        /*0018*/ 	.byte	0x04, 0x17
        /*001a*/ 	.short	(.L_13 - .L_12)
.L_12:
        /*001c*/ 	.word	0x00000000
        /*0020*/ 	.short	0x0002
        /*0022*/ 	.short	0x0010
        /*0024*/ 	.byte	0x00, 0xf0, 0x11, 0x00


	//----- nvinfo : EIATTR_KPARAM_INFO
	.align		4
.L_13:
        /*0028*/ 	.byte	0x04, 0x17
        /*002a*/ 	.short	(.L_15 - .L_14)
.L_14:
        /*002c*/ 	.word	0x00000000
        /*0030*/ 	.short	0x0001
        /*0032*/ 	.short	0x0008
        /*0034*/ 	.byte	0x00, 0xf5, 0x21, 0x00


	//----- nvinfo : EIATTR_KPARAM_INFO
	.align		4
.L_15:
        /*0038*/ 	.byte	0x04, 0x17
        /*003a*/ 	.short	(.L_17 - .L_16)
.L_16:
        /*003c*/ 	.word	0x00000000
        /*0040*/ 	.short	0x0000
        /*0042*/ 	.short	0x0000
        /*0044*/ 	.byte	0x00, 0xf5, 0x21, 0x00


	//----- nvinfo : EIATTR_SPARSE_MMA_MASK
	.align		4
.L_17:
        /*0048*/ 	.byte	0x03, 0x50
        /*004a*/ 	.short	0x0000


	//----- nvinfo : EIATTR_MAXREG_COUNT
	.align		4
        /*004c*/ 	.byte	0x03, 0x1b
        /*004e*/ 	.short	0x00ff


	//----- nvinfo : EIATTR_NUM_BARRIERS
	.align		4
        /*0050*/ 	.byte	0x02, 0x4c
        /*0052*/ 	.byte	0x01
	.zero		1


	//----- nvinfo : EIATTR_MERCURY_ISA_VERSION
	.align		4
        /*0054*/ 	.byte	0x03, 0x5f
        /*0056*/ 	.short	0x0101


	//----- nvinfo : EIATTR_VRC_CTA_INIT_COUNT
	.align		4
        /*0058*/ 	.byte	0x02, 0x4a
	.zero		1
	.zero		1


	//----- nvinfo : EIATTR_EXIT_INSTR_OFFSETS
	.align		4
        /*005c*/ 	.byte	0x04, 0x1c
        /*005e*/ 	.short	(.L_19 - .L_18)


	//   ....[0]....
.L_18:
        /*0060*/ 	.word	0x00000de0


	//   ....[1]....
        /*0064*/ 	.word	0x00000e80


	//----- nvinfo : EIATTR_CRS_STACK_SIZE
	.align		4
.L_19:
        /*0068*/ 	.byte	0x04, 0x1e
        /*006a*/ 	.short	(.L_21 - .L_20)
.L_20:
        /*006c*/ 	.word	0x00000000


	//----- nvinfo : EIATTR_CBANK_PARAM_SIZE
	.align		4
.L_21:
        /*0070*/ 	.byte	0x03, 0x19
        /*0072*/ 	.short	0x0018


	//----- nvinfo : EIATTR_PARAM_CBANK
	.align		4
        /*0074*/ 	.byte	0x04, 0x0a
        /*0076*/ 	.short	(.L_23 - .L_22)
	.align		4
.L_22:
        /*0078*/ 	.word	index@(.nv.constant0._Z14GPU_radix_sortPfS_ii)
        /*007c*/ 	.short	0x0380
        /*007e*/ 	.short	0x0018


	//----- nvinfo : EIATTR_SW_WAR
	.align		4
.L_23:
        /*0080*/ 	.byte	0x04, 0x36
        /*0082*/ 	.short	(.L_25 - .L_24)
.L_24:
        /*0084*/ 	.word	0x00000008
.L_25:


//--------------------- .nv.callgraph             --------------------------
	.section	.nv.callgraph,"",@"SHT_CUDA_CALLGRAPH"
	.align	4
	.sectionentsize	8
	.align		4
        /*0000*/ 	.word	0x00000000
	.align		4
        /*0004*/ 	.word	0xffffffff
	.align		4
        /*0008*/ 	.word	0x00000000
	.align		4
        /*000c*/ 	.word	0xfffffffe
	.align		4
        /*0010*/ 	.word	0x00000000
	.align		4
        /*0014*/ 	.word	0xfffffffd
	.align		4
        /*0018*/ 	.word	0x00000000
	.align		4
        /*001c*/ 	.word	0xfffffffc


//--------------------- .text._Z14GPU_radix_sortPfS_ii --------------------------
	.section	.text._Z14GPU_radix_sortPfS_ii,"ax",@progbits
	.align	128
        .global         _Z14GPU_radix_sortPfS_ii
        .type           _Z14GPU_radix_sortPfS_ii,@function
        .size           _Z14GPU_radix_sortPfS_ii,(.L_x_40 - _Z14GPU_radix_sortPfS_ii)
        .other          _Z14GPU_radix_sortPfS_ii,@"STO_CUDA_ENTRY STV_DEFAULT"
_Z14GPU_radix_sortPfS_ii:
.text._Z14GPU_radix_sortPfS_ii:
[----:B------:R-:W-:Y:S01]  /*0000*/  LDC R1, c[0x0][0x37c] ;  /* 0x0000df00ff017b82 */ /* 0x000fe20000000800 */
[----:B------:R-:W0:Y:S07]  /*0010*/  S2R R3, SR_TID.X ;  /* 0x0000000000037919 */ /* 0x000e2e0000002100 */
[----:B------:R-:W0:Y:S01]  /*0020*/  S2UR UR4, SR_CTAID.X ;  /* 0x00000000000479c3 */ /* 0x000e220000002500 */
[----:B------:R-:W1:Y:S01]  /*0030*/  LDCU UR5, c[0x0][0x394] ;  /* 0x00007280ff0577ac */ /* 0x000e620008000800 */
[----:B------:R-:W-:Y:S01]  /*0040*/  BSSY.RECONVERGENT B0, `(.L_x_0) ;  /* 0x0000012000007945 */ /* 0x000fe20003800200 */
[----:B------:R-:W2:Y:S05]  /*0050*/  LDCU.64 UR8, c[0x0][0x358] ;  /* 0x00006b00ff0877ac */ /* 0x000eaa0008000a00 */
[----:B------:R-:W0:Y:S02]  /*0060*/  LDC R6, c[0x0][0x360] ;  /* 0x0000d800ff067b82 */ /* 0x000e240000000800 */
[----:B0-----:R-:W-:Y:S01]  /*0070*/  IMAD R6, R6, UR4, R3 ;  /* 0x0000000406067c24 */ /* 0x001fe2000f8e0203 */
[----:B------:R-:W0:Y:S04]  /*0080*/  LDCU UR4, c[0x0][0x390] ;  /* 0x00007200ff0477ac */ /* 0x000e280008000800 */
[----:B-1----:R-:W-:-:S13]  /*0090*/  ISETP.GE.AND P0, PT, R6, UR5, PT ;  /* 0x0000000506007c0c */ /* 0x002fda000bf06270 */
[----:B--2---:R-:W-:Y:S05]  /*00a0*/  @P0 BRA `(.L_x_1) ;  /* 0x00000000002c0947 */ /* 0x004fea0003800000 */
[----:B------:R-:W1:Y:S01]  /*00b0*/  LDC.64 R4, c[0x0][0x380] ;  /* 0x0000e000ff047b82 */ /* 0x000e620000000a00 */
[----:B------:R-:W-:-:S07]  /*00c0*/  IMAD.MOV.U32 R7, RZ, RZ, R6 ;  /* 0x000000ffff077224 */ /* 0x000fce00078e0006 */
.L_x_2:
[----:B-12---:R-:W-:-:S05]  /*00d0*/  IMAD.WIDE R2, R7, 0x4, R4 ;  /* 0x0000000407027825 */ /* 0x006fca00078e0204 */
[----:B------:R-:W2:Y:S01]  /*00e0*/  LDG.E R0, desc[UR8][R2.64] ;  /* 0x0000000802007981 */ /* 0x000ea2000c1e1900 */
[----:B0-----:R-:W-:Y:S01]  /*00f0*/  VIADD R7, R7, UR4 ;  /* 0x0000000407077c36 */ /* 0x001fe20008000000 */
[----:B--2---:R-:W-:Y:S02]  /*0100*/  ISETP.GE.AND P0, PT, R0, RZ, PT ;  /* 0x000000ff0000720c */ /* 0x004fe40003f06270 */
[----:B------:R-:W-:-:S11]  /*0110*/  LOP3.LUT R9, RZ, R0, RZ, 0x33, !PT ;  /* 0x00000000ff097212 */ /* 0x000fd600078e33ff */
[----:B------:R-:W-:Y:S02]  /*0120*/  @P0 LOP3.LUT R9, R0, 0x80000000, RZ, 0xfc, !PT ;  /* 0x8000000000090812 */ /* 0x000fe400078efcff */
[----:B------:R-:W-:-:S03]  /*0130*/  ISETP.GE.AND P0, PT, R7, UR5, PT ;  /* 0x0000000507007c0c */ /* 0x000fc6000bf06270 */
[----:B------:R2:W-:Y:S10]  /*0140*/  STG.E desc[UR8][R2.64], R9 ;  /* 0x0000000902007986 */ /* 0x0005f4000c101908 */
[----:B------:R-:W-:Y:S05]  /*0150*/  @!P0 BRA `(.L_x_2) ;  /* 0xfffffffc00dc8947 */ /* 0x000fea000383ffff */
.L_x_1:
[----:B0-----:R-:W-:Y:S05]  /*0160*/  BSYNC.RECONVERGENT B0 ;  /* 0x0000000000007941 */ /* 0x001fea0003800200 */
.L_x_0:
[----:B------:R-:W-:-:S05]  /*0170*/  UMOV UR4, URZ ;  /* 0x000000ff00047c82 */ /* 0x000fca0008000000 */
.L_x_11:
[----:B0-----:R-:W0:Y:S01]  /*0180*/  LDCU UR5, c[0x0][0x394] ;  /* 0x00007280ff0577ac */ /* 0x001e220008000800 */
[----:B------:R-:W-:Y:S01]  /*0190*/  BSSY.RECONVERGENT B0, `(.L_x_3) ;  /* 0x000001d000007945 */ /* 0x000fe20003800200 */
[----:B--2---:R-:W-:Y:S01]  /*01a0*/  IMAD.MOV.U32 R9, RZ, RZ, RZ ;  /* 0x000000ffff097224 */ /* 0x004fe200078e00ff */
[----:B-1----:R-:W1:Y:S01]  /*01b0*/  LDCU.64 UR6, c[0x0][0x390] ;  /* 0x00007200ff0677ac */ /* 0x002e620008000a00 */
[----:B------:R-:W-:Y:S02]  /*01c0*/  IMAD.MOV.U32 R15, RZ, RZ, RZ ;  /* 0x000000ffff0f7224 */ /* 0x000fe400078e00ff */
[----:B0-----:R-:W-:-:S05]  /*01d0*/  IMAD.U32 R7, RZ, RZ, UR5 ;  /* 0x00000005ff077e24 */ /* 0x001fca000f8e00ff */
[----:B------:R-:W-:-:S13]  /*01e0*/  ISETP.GE.AND P0, PT, R6, R7, PT ;  /* 0x000000070600720c */ /* 0x000fda0003f06270 */
[----:B-1-3--:R-:W-:Y:S05]  /*01f0*/  @P0 BRA `(.L_x_4) ;  /* 0x0000000000580947 */ /* 0x00afea0003800000 */
[----:B------:R-:W0:Y:S01]  /*0200*/  LDC.64 R2, c[0x0][0x380] ;  /* 0x0000e000ff027b82 */ /* 0x000e220000000a00 */
[----:B------:R-:W-:Y:S01]  /*0210*/  IMAD.MOV.U32 R4, RZ, RZ, 0x1 ;  /* 0x00000001ff047424 */ /* 0x000fe200078e00ff */
[----:B------:R-:W-:Y:S01]  /*0220*/  MOV R0, R6 ;  /* 0x0000000600007202 */ /* 0x000fe20000000f00 */
[----:B------:R-:W-:Y:S02]  /*0230*/  IMAD.MOV.U32 R15, RZ, RZ, RZ ;  /* 0x000000ffff0f7224 */ /* 0x000fe400078e00ff */
[----:B------:R-:W-:Y:S01]  /*0240*/  IMAD.MOV.U32 R9, RZ, RZ, RZ ;  /* 0x000000ffff097224 */ /* 0x000fe200078e00ff */
[----:B------:R-:W-:-:S07]  /*0250*/  SHF.L.U32 R8, R4, UR4, RZ ;  /* 0x0000000404087c19 */ /* 0x000fce00080006ff */
.L_x_5:
[----:B0-----:R-:W-:-:S06]  /*0260*/  IMAD.WIDE R4, R0, 0x4, R2 ;  /* 0x0000000400047825 */ /* 0x001fcc00078e0202 */
[----:B------:R-:W2:Y:S01]  /*0270*/  LDG.E R5, desc[UR8][R4.64] ;  /* 0x0000000804057981 */ /* 0x000ea2000c1e1900 */
[----:B------:R-:W-:Y:S01]  /*0280*/  VIADD R0, R0, UR6 ;  /* 0x0000000600007c36 */ /* 0x000fe20008000000 */
[----:B--2---:R-:W-:-:S13]  /*0290*/  LOP3.LUT P0, RZ, R5, R8, RZ, 0xc0, !PT ;  /* 0x0000000805ff7212 */ /* 0x004fda000780c0ff */
[----:B------:R-:W0:Y:S01]  /*02a0*/  @P0 LDC.64 R10, c[0x0][0x388] ;  /* 0x0000e200ff0a0b82 */ /* 0x000e220000000a00 */
[--C-:B------:R-:W-:Y:S02]  /*02b0*/  @P0 IMAD R7, R15, UR6, R6.reuse ;  /* 0x000000060f070c24 */ /* 0x100fe4000f8e0206 */
[----:B------:R-:W-:Y:S02]  /*02c0*/  @!P0 IMAD R13, R9, UR6, R6 ;  /* 0x00000006090d8c24 */ /* 0x000fe4000f8e0206 */
[----:B------:R-:W-:Y:S02]  /*02d0*/  @P0 VIADD R15, R15, 0x1 ;  /* 0x000000010f0f0836 */ /* 0x000fe40000000000 */
[----:B------:R-:W-:-:S04]  /*02e0*/  @!P0 IMAD.WIDE R12, R13, 0x4, R2 ;  /* 0x000000040d0c8825 */ /* 0x000fc800078e0202 */
[----:B------:R-:W-:Y:S02]  /*02f0*/  @!P0 VIADD R9, R9, 0x1 ;  /* 0x0000000109098836 */ /* 0x000fe40000000000 */
[----:B0-----:R-:W-:-:S04]  /*0300*/  @P0 IMAD.WIDE R10, R7, 0x4, R10 ;  /* 0x00000004070a0825 */ /* 0x001fc800078e020a */
[----:B------:R-:W-:Y:S01]  /*0310*/  IMAD.U32 R7, RZ, RZ, UR7 ;  /* 0x00000007ff077e24 */ /* 0x000fe2000f8e00ff */
[----:B------:R1:W-:Y:S04]  /*0320*/  @P0 STG.E desc[UR8][R10.64], R5 ;  /* 0x000000050a000986 */ /* 0x0003e8000c101908 */
[----:B------:R1:W-:Y:S01]  /*0330*/  @!P0 STG.E desc[UR8][R12.64], R5 ;  /* 0x000000050c008986 */ /* 0x0003e2000c101908 */
[----:B------:R-:W-:-:S13]  /*0340*/  ISETP.GE.AND P1, PT, R0, R7, PT ;  /* 0x000000070000720c */ /* 0x000fda0003f26270 */
[----:B-1----:R-:W-:Y:S05]  /*0350*/  @!P1 BRA `(.L_x_5) ;  /* 0xfffffffc00c09947 */ /* 0x002fea000383ffff */
.L_x_4:
[----:B------:R-:W-:Y:S05]  /*0360*/  BSYNC.RECONVERGENT B0 ;  /* 0x0000000000007941 */ /* 0x000fea0003800200 */
.L_x_3:
[----:B------:R-:W-:Y:S01]  /*0370*/  ISETP.GE.AND P0, PT, R15, 0x1, PT ;  /* 0x000000010f00780c */ /* 0x000fe20003f06270 */
[----:B------:R-:W-:-:S12]  /*0380*/  BSSY.RECONVERGENT B0, `(.L_x_6) ;  /* 0x000003b000007945 */ /* 0x000fd80003800200 */
[----:B------:R-:W-:Y:S05]  /*0390*/  @!P0 BRA `(.L_x_7) ;  /* 0x0000000000e48947 */ /* 0x000fea0003800000 */
[C---:B------:R-:W-:Y:S01]  /*03a0*/  ISETP.GE.U32.AND P0, PT, R15.reuse, 0x4, PT ;  /* 0x000000040f00780c */ /* 0x040fe20003f06070 */
[----:B------:R-:W-:Y:S01]  /*03b0*/  BSSY.RECONVERGENT B1, `(.L_x_8) ;  /* 0x0000021000017945 */ /* 0x000fe20003800200 */
[----:B------:R-:W-:Y:S01]  /*03c0*/  LOP3.LUT R10, R15, 0x3, RZ, 0xc0, !PT ;  /* 0x000000030f0a7812 */ /* 0x000fe200078ec0ff */
[----:B------:R-:W-:-:S03]  /*03d0*/  IMAD.MOV.U32 R11, RZ, RZ, RZ ;  /* 0x000000ffff0b7224 */ /* 0x000fc600078e00ff */
[----:B------:R-:W-:-:S07]  /*03e0*/  ISETP.NE.AND P1, PT, R10, RZ, PT ;  /* 0x000000ff0a00720c */ /* 0x000fce0003f25270 */
[----:B------:R-:W-:Y:S06]  /*03f0*/  @!P0 BRA `(.L_x_9) ;  /* 0x0000000000708947 */ /* 0x000fec0003800000 */
[----:B------:R-:W0:Y:S01]  /*0400*/  LDC R0, c[0x0][0x390] ;  /* 0x0000e400ff007b82 */ /* 0x000e220000000800 */
[----:B------:R-:W-:Y:S02]  /*0410*/  LOP3.LUT R11, R15, 0x7ffffffc, RZ, 0xc0, !PT ;  /* 0x7ffffffc0f0b7812 */ /* 0x000fe400078ec0ff */
[----:B------:R-:W-:-:S03]  /*0420*/  MOV R15, R6 ;  /* 0x00000006000f7202 */ /* 0x000fc60000000f00 */
[----:B------:R-:W-:Y:S02]  /*0430*/  IMAD.MOV R8, RZ, RZ, -R11 ;  /* 0x000000ffff087224 */ /* 0x000fe400078e0a0b */
[----:B------:R-:W1:Y:S08]  /*0440*/  LDC.64 R2, c[0x0][0x380] ;  /* 0x0000e000ff027b82 */ /* 0x000e700000000a00 */
[----:B------:R-:W2:Y:S01]  /*0450*/  LDC.64 R4, c[0x0][0x388] ;  /* 0x0000e200ff047b82 */ /* 0x000ea20000000a00 */
[----:B0-----:R-:W-:-:S07]  /*0460*/  IMAD R13, R9, R0, R6 ;  /* 0x00000000090d7224 */ /* 0x001fce00078e0206 */
.L_x_10:
[----:B0-2---:R-:W-:-:S05]  /*0470*/  IMAD.WIDE R26, R15, 0x4, R4 ;  /* 0x000000040f1a7825 */ /* 0x005fca00078e0204 */
[----:B------:R-:W2:Y:S01]  /*0480*/  LDG.E R12, desc[UR8][R26.64] ;  /* 0x000000081a0c7981 */ /* 0x000ea2000c1e1900 */
[----:B-1----:R-:W-:-:S04]  /*0490*/  IMAD.WIDE R16, R13, 0x4, R2 ;  /* 0x000000040d107825 */ /* 0x002fc800078e0202 */
[C---:B------:R-:W-:Y:S01]  /*04a0*/  IMAD.WIDE R18, R0.reuse, 0x4, R26 ;  /* 0x0000000400127825 */ /* 0x040fe200078e021a */
[----:B--2---:R0:W-:Y:S04]  /*04b0*/  STG.E desc[UR8][R16.64], R12 ;  /* 0x0000000c10007986 */ /* 0x0041e8000c101908 */
[----:B------:R-:W2:Y:S01]  /*04c0*/  LDG.E R14, desc[UR8][R18.64] ;  /* 0x00000008120e7981 */ /* 0x000ea2000c1e1900 */
[----:B------:R-:W-:-:S04]  /*04d0*/  IMAD.WIDE R20, R0, 0x4, R16 ;  /* 0x0000000400147825 */ /* 0x000fc800078e0210 */
[C---:B------:R-:W-:Y:S01]  /*04e0*/  IMAD.WIDE R22, R0.reuse, 0x4, R18 ;  /* 0x0000000400167825 */ /* 0x040fe200078e0212 */
[----:B--2---:R0:W-:Y:S04]  /*04f0*/  STG.E desc[UR8][R20.64], R14 ;  /* 0x0000000e14007986 */ /* 0x0041e8000c101908 */
[----:B------:R-:W2:Y:S01]  /*0500*/  LDG.E R19, desc[UR8][R22.64] ;  /* 0x0000000816137981 */ /* 0x000ea2000c1e1900 */
[----:B------:R-:W-:-:S04]  /*0510*/  IMAD.WIDE R24, R0, 0x4, R20 ;  /* 0x0000000400187825 */ /* 0x000fc800078e0214 */
[C---:B------:R-:W-:Y:S01]  /*0520*/  IMAD.WIDE R28, R0.reuse, 0x4, R22 ;  /* 0x00000004001c7825 */ /* 0x040fe200078e0216 */
[----:B--2---:R0:W-:Y:S05]  /*0530*/  STG.E desc[UR8][R24.64], R19 ;  /* 0x0000001318007986 */ /* 0x0041ea000c101908 */
[----:B------:R-:W2:Y:S01]  /*0540*/  LDG.E R29, desc[UR8][R28.64] ;  /* 0x000000081c1d7981 */ /* 0x000ea2000c1e1900 */
[----:B------:R-:W-:-:S04]  /*0550*/  IMAD.WIDE R26, R0, 0x4, R24 ;  /* 0x00000004001a7825 */ /* 0x000fc800078e0218 */
[----:B------:R-:W-:Y:S02]  /*0560*/  VIADD R8, R8, 0x4 ;  /* 0x0000000408087836 */ /* 0x000fe40000000000 */
[C---:B------:R-:W-:Y:S02]  /*0570*/  IMAD R15, R0.reuse, 0x4, R15 ;  /* 0x00000004000f7824 */ /* 0x040fe400078e020f */
[----:B------:R-:W-:Y:S01]  /*0580*/  IMAD R13, R0, 0x4, R13 ;  /* 0x00000004000d7824 */ /* 0x000fe200078e020d */
[----:B------:R-:W-:Y:S01]  /*0590*/  ISETP.NE.AND P0, PT, R8, RZ, PT ;  /* 0x000000ff0800720c */ /* 0x000fe20003f05270 */
[----:B--2---:R0:W-:-:S12]  /*05a0*/  STG.E desc[UR8][R26.64], R29 ;  /* 0x0000001d1a007986 */ /* 0x0041d8000c101908 */
[----:B------:R-:W-:Y:S05]  /*05b0*/  @P0 BRA `(.L_x_10) ;  /* 0xfffffffc00ac0947 */ /* 0x000fea000383ffff */
.L_x_9:
[----:B------:R-:W-:Y:S05]  /*05c0*/  BSYNC.RECONVERGENT B1 ;  /* 0x0000000000017941 */ /* 0x000fea0003800200 */
.L_x_8:
[----:B------:R-:W-:Y:S05]  /*05d0*/  @!P1 BRA `(.L_x_7) ;  /* 0x0000000000549947 */ /* 0x000fea0003800000 */
[----:B------:R-:W1:Y:S08]  /*05e0*/  LDC R15, c[0x0][0x390] ;  /* 0x0000e400ff0f7b82 */ /* 0x000e700000000800 */
[----:B------:R-:W2:Y:S08]  /*05f0*/  LDC.64 R2, c[0x0][0x388] ;  /* 0x0000e200ff027b82 */ /* 0x000eb00000000a00 */
[----:B------:R-:W3:Y:S01]  /*0600*/  LDC.64 R4, c[0x0][0x380] ;  /* 0x0000e000ff047b82 */ /* 0x000ee20000000a00 */
[----:B-1----:R-:W-:-:S04]  /*0610*/  IMAD R11, R11, R15, R6 ;  /* 0x0000000f0b0b7224 */ /* 0x002fc800078e0206 */
[----:B--2---:R-:W-:-:S05]  /*0620*/  IMAD.WIDE R2, R11, 0x4, R2 ;  /* 0x000000040b027825 */ /* 0x004fca00078e0202 */
[----:B------:R-:W2:Y:S01]  /*0630*/  LDG.E R13, desc[UR8][R2.64] ;  /* 0x00000008020d7981 */ /* 0x000ea2000c1e1900 */
[----:B------:R-:W-:Y:S01]  /*0640*/  IMAD R9, R9, R15, R11 ;  /* 0x0000000f09097224 */ /* 0x000fe200078e020b */
[----:B------:R-:W-:-:S03]  /*0650*/  ISETP.NE.AND P0, PT, R10, 0x1, PT ;  /* 0x000000010a00780c */ /* 0x000fc60003f05270 */
[----:B---3--:R-:W-:-:S05]  /*0660*/  IMAD.WIDE R4, R9, 0x4, R4 ;  /* 0x0000000409047825 */ /* 0x008fca00078e0204 */
[----:B--2---:R1:W-:Y:S05]  /*0670*/  STG.E desc[UR8][R4.64], R13 ;  /* 0x0000000d04007986 */ /* 0x0043ea000c101908 */
[----:B------:R-:W-:Y:S05]  /*0680*/  @!P0 BRA `(.L_x_7) ;  /* 0x0000000000288947 */ /* 0x000fea0003800000 */
[----:B------:R-:W-:-:S05]  /*0690*/  IMAD.WIDE R2, R15, 0x4, R2 ;  /* 0x000000040f027825 */ /* 0x000fca00078e0202 */
[----:B------:R-:W2:Y:S01]  /*06a0*/  LDG.E R9, desc[UR8][R2.64] ;  /* 0x0000000802097981 */ /* 0x000ea2000c1e1900 */
[----:B-1----:R-:W-:Y:S01]  /*06b0*/  IMAD.WIDE R4, R15, 0x4, R4 ;  /* 0x000000040f047825 */ /* 0x002fe200078e0204 */
[----:B------:R-:W-:-:S04]  /*06c0*/  ISETP.NE.AND P0, PT, R10, 0x2, PT ;  /* 0x000000020a00780c */ /* 0x000fc80003f05270 */
[----:B--2---:R2:W-:Y:S09]  /*06d0*/  STG.E desc[UR8][R4.64], R9 ;  /* 0x0000000904007986 */ /* 0x0045f2000c101908 */
[----:B------:R-:W-:Y:S05]  /*06e0*/  @!P0 BRA `(.L_x_7) ;  /* 0x0000000000108947 */ /* 0x000fea0003800000 */
[----:B------:R-:W-:-:S06]  /*06f0*/  IMAD.WIDE R2, R15, 0x4, R2 ;  /* 0x000000040f027825 */ /* 0x000fcc00078e0202 */
[----:B------:R-:W3:Y:S01]  /*0700*/  LDG.E R3, desc[UR8][R2.64] ;  /* 0x0000000802037981 */ /* 0x000ee2000c1e1900 */
[----:B--2---:R-:W-:-:S05]  /*0710*/  IMAD.WIDE R4, R15, 0x4, R4 ;  /* 0x000000040f047825 */ /* 0x004fca00078e0204 */
[----:B---3--:R3:W-:Y:S02]  /*0720*/  STG.E desc[UR8][R4.64], R3 ;  /* 0x0000000304007986 */ /* 0x0087e4000c101908 */
.L_x_7:
[----:B------:R-:W-:Y:S05]  /*0730*/  BSYNC.RECONVERGENT B0 ;  /* 0x0000000000007941 */ /* 0x000fea0003800200 */
.L_x_6:
[----:B------:R-:W-:-:S04]  /*0740*/  UIADD3 UR4, UPT, UPT, UR4, 0x1, URZ ;  /* 0x0000000104047890 */ /* 0x000fc8000fffe0ff */
[----:B------:R-:W-:-:S09]  /*0750*/  UISETP.NE.AND UP0, UPT, UR4, 0x20, UPT ;  /* 0x000000200400788c */ /* 0x000fd2000bf05270 */
[----:B------:R-:W-:Y:S05]  /*0760*/  BRA.U UP0, `(.L_x_11) ;  /* 0xfffffff900847547 */ /* 0x000fea000b83ffff */
[----:B------:R-:W4:Y:S01]  /*0770*/  S2UR UR7, SR_CgaCtaId ;  /* 0x00000000000779c3 */ /* 0x000f220000008800 */
[----:B------:R-:W-:Y:S01]  /*0780*/  UMOV UR4, 0x400 ;  /* 0x0000040000047882 */ /* 0x000fe20000000000 */
[----:B------:R-:W-:Y:S01]  /*0790*/  ISETP.GE.AND P0, PT, R7, 0x1, PT ;  /* 0x000000010700780c */ /* 0x000fe20003f06270 */
[----:B------:R-:W-:Y:S01]  /*07a0*/  UIADD3 UR5, UPT, UPT, UR4, 0x400, URZ ;  /* 0x0000040004057890 */ /* 0x000fe2000fffe0ff */
[----:B------:R-:W-:Y:S01]  /*07b0*/  BSSY.RECONVERGENT B0, `(.L_x_12) ;  /* 0x000005f000007945 */ /* 0x000fe20003800200 */
[----:B------:R-:W-:Y:S02]  /*07c0*/  UIADD3 UR6, UPT, UPT, UR4, 0x800, URZ ;  /* 0x0000080004067890 */ /* 0x000fe4000fffe0ff */
[----:B----4-:R-:W-:Y:S02]  /*07d0*/  ULEA UR4, UR7, UR4, 0x18 ;  /* 0x0000000407047291 */ /* 0x010fe4000f8ec0ff */
[----:B------:R-:W-:Y:S02]  /*07e0*/  ULEA UR5, UR7, UR5, 0x18 ;  /* 0x0000000507057291 */ /* 0x000fe4000f8ec0ff */
[----:B------:R-:W-:-:S02]  /*07f0*/  ULEA UR6, UR7, UR6, 0x18 ;  /* 0x0000000607067291 */ /* 0x000fc4000f8ec0ff */
[C---:B------:R-:W-:Y:S02]  /*0800*/  LEA R10, R6.reuse, UR4, 0x2 ;  /* 0x00000004060a7c11 */ /* 0x040fe4000f8e10ff */
[C---:B------:R-:W-:Y:S02]  /*0810*/  LEA R2, R6.reuse, UR5, 0x2 ;  /* 0x0000000506027c11 */ /* 0x040fe4000f8e10ff */
[----:B-123--:R-:W-:Y:S01]  /*0820*/  LEA R5, R6, UR6, 0x2 ;  /* 0x0000000606057c11 */ /* 0x00efe2000f8e10ff */
[----:B------:R1:W-:Y:S04]  /*0830*/  STS [R10], RZ ;  /* 0x000000ff0a007388 */ /* 0x0003e80000000800 */
[----:B------:R1:W-:Y:S04]  /*0840*/  STS [R2], RZ ;  /* 0x000000ff02007388 */ /* 0x0003e80000000800 */
[----:B------:R1:W-:Y:S01]  /*0850*/  STS [R5], R6 ;  /* 0x0000000605007388 */ /* 0x0003e20000000800 */
[----:B------:R-:W-:Y:S06]  /*0860*/  BAR.SYNC.DEFER_BLOCKING 0x0 ;  /* 0x0000000000007b1d */ /* 0x000fec0000010000 */
[----:B------:R-:W-:Y:S05]  /*0870*/  @!P0 BRA `(.L_x_13) ;  /* 0x0000000400488947 */ /* 0x000fea0003800000 */
[----:B------:R-:W2:Y:S01]  /*0880*/  LDCU UR4, c[0x0][0x390] ;  /* 0x00007200ff0477ac */ /* 0x000ea20008000800 */
[----:B------:R-:W-:Y:S01]  /*0890*/  I2FP.F32.S32 R0, R7 ;  /* 0x0000000700007245 */ /* 0x000fe20000201400 */
[----:B------:R-:W-:Y:S01]  /*08a0*/  BSSY.RECONVERGENT B1, `(.L_x_14) ;  /* 0x000000d000017945 */ /* 0x000fe20003800200 */
[----:B--2---:R-:W-:-:S04]  /*08b0*/  I2FP.F32.S32 R3, UR4 ;  /* 0x0000000400037c45 */ /* 0x004fc80008201400 */
[----:B------:R-:W2:Y:S08]  /*08c0*/  MUFU.RCP R4, R3 ;  /* 0x0000000300047308 */ /* 0x000eb00000001000 */
[----:B------:R-:W3:Y:S01]  /*08d0*/  FCHK P0, R0, R3 ;  /* 0x0000000300007302 */ /* 0x000ee20000000000 */
[----:B--2---:R-:W-:-:S04]  /*08e0*/  FFMA R9, -R3, R4, 1 ;  /* 0x3f80000003097423 */ /* 0x004fc80000000104 */
[----:B------:R-:W-:-:S04]  /*08f0*/  FFMA R9, R4, R9, R4 ;  /* 0x0000000904097223 */ /* 0x000fc80000000004 */
[----:B------:R-:W-:-:S04]  /*0900*/  FFMA R4, R0, R9, RZ ;  /* 0x0000000900047223 */ /* 0x000fc800000000ff */
[----:B------:R-:W-:-:S04]  /*0910*/  FFMA R7, -R3, R4, R0 ;  /* 0x0000000403077223 */ /* 0x000fc80000000100 */
[----:B------:R-:W-:Y:S01]  /*0920*/  FFMA R7, R9, R7, R4 ;  /* 0x0000000709077223 */ /* 0x000fe20000000004 */
[----:B---3--:R-:W-:Y:S06]  /*0930*/  @!P0 BRA `(.L_x_15) ;  /* 0x00000000000c8947 */ /* 0x008fec0003800000 */
[----:B------:R-:W-:-:S07]  /*0940*/  MOV R4, 0x960 ;  /* 0x0000096000047802 */ /* 0x000fce0000000f00 */
[----:B01----:R-:W-:Y:S05]  /*0950*/  CALL.REL.NOINC `($__internal_0_$__cuda_sm3x_div_rn_noftz_f32_slowpath) ;  /* 0x00000004004c7944 */ /* 0x003fea0003c00000 */
[----:B------:R-:W-:-:S07]  /*0960*/  IMAD.MOV.U32 R7, RZ, RZ, R0 ;  /* 0x000000ffff077224 */ /* 0x000fce00078e0000 */
.L_x_15:
[----:B------:R-:W-:Y:S05]  /*0970*/  BSYNC.RECONVERGENT B1 ;  /* 0x0000000000017941 */ /* 0x000fea0003800200 */
.L_x_14:
[----:B------:R2:W3:Y:S01]  /*0980*/  F2I.CEIL.NTZ R0, R7 ;  /* 0x0000000700007305 */ /* 0x0004e2000020b100 */
[----:B------:R-:W-:-:S07]  /*0990*/  HFMA2 R4, -RZ, RZ, 0, 0 ;  /* 0x00000000ff047431 */ /* 0x000fce00000001ff */
.L_x_26:
[----:B------:R-:W-:Y:S01]  /*09a0*/  STS [R5], R6 ;  /* 0x0000000605007388 */ /* 0x000fe20000000800 */
[----:B------:R-:W-:Y:S03]  /*09b0*/  BSSY.RECONVERGENT B1, `(.L_x_16) ;  /* 0x0000012000017945 */ /* 0x000fe60003800200 */
[----:B---34-:R-:W3:Y:S02]  /*09c0*/  LDS R3, [R10] ;  /* 0x000000000a037984 */ /* 0x018ee40000000800 */
[----:B---3--:R-:W-:-:S13]  /*09d0*/  ISETP.GE.AND P0, PT, R3, R0, PT ;  /* 0x000000000300720c */ /* 0x008fda0003f06270 */
[----:B------:R-:W-:Y:S05]  /*09e0*/  @P0 BRA `(.L_x_17) ;  /* 0x0000000000300947 */ /* 0x000fea0003800000 */
[----:B------:R-:W3:Y:S02]  /*09f0*/  LDCU.64 UR4, c[0x0][0x390] ;  /* 0x00007200ff0477ac */ /* 0x000ee40008000a00 */
[----:B---3--:R-:W-:-:S05]  /*0a00*/  IMAD R3, R3, UR4, R6 ;  /* 0x0000000403037c24 */ /* 0x008fca000f8e0206 */
[----:B------:R-:W-:-:S13]  /*0a10*/  ISETP.GE.AND P0, PT, R3, UR5, PT ;  /* 0x0000000503007c0c */ /* 0x000fda000bf06270 */
[----:B------:R-:W-:Y:S05]  /*0a20*/  @P0 BRA `(.L_x_18) ;  /* 0x0000000000140947 */ /* 0x000fea0003800000 */
[----:B------:R-:W3:Y:S02]  /*0a30*/  LDC.64 R8, c[0x0][0x380] ;  /* 0x0000e000ff087b82 */ /* 0x000ee40000000a00 */
[----:B---3--:R-:W-:-:S06]  /*0a40*/  IMAD.WIDE R8, R3, 0x4, R8 ;  /* 0x0000000403087825 */ /* 0x008fcc00078e0208 */
[----:B------:R-:W3:Y:S04]  /*0a50*/  LDG.E R9, desc[UR8][R8.64] ;  /* 0x0000000808097981 */ /* 0x000ee8000c1e1900 */
[----:B---3--:R3:W-:Y:S01]  /*0a60*/  STS [R2], R9 ;  /* 0x0000000902007388 */ /* 0x0087e20000000800 */
[----:B------:R-:W-:Y:S05]  /*0a70*/  BRA `(.L_x_19) ;  /* 0x0000000000147947 */ /* 0x000fea0003800000 */
.L_x_18:
[----:B------:R-:W-:-:S05]  /*0a80*/  IMAD.MOV.U32 R3, RZ, RZ, -0x1 ;  /* 0xffffffffff037424 */ /* 0x000fca00078e00ff */
[----:B------:R4:W-:Y:S01]  /*0a90*/  STS [R2], R3 ;  /* 0x0000000302007388 */ /* 0x0009e20000000800 */
[----:B------:R-:W-:Y:S05]  /*0aa0*/  BRA `(.L_x_19) ;  /* 0x0000000000087947 */ /* 0x000fea0003800000 */
.L_x_17:
[----:B------:R-:W-:-:S05]  /*0ab0*/  IMAD.MOV.U32 R3, RZ, RZ, -0x1 ;  /* 0xffffffffff037424 */ /* 0x000fca00078e00ff */
[----:B------:R3:W-:Y:S02]  /*0ac0*/  STS [R2], R3 ;  /* 0x0000000302007388 */ /* 0x0007e40000000800 */
.L_x_19:
[----:B------:R-:W-:Y:S05]  /*0ad0*/  BSYNC.RECONVERGENT B1 ;  /* 0x0000000000017941 */ /* 0x000fea0003800200 */
.L_x_16:
[----:B------:R-:W5:Y:S02]  /*0ae0*/  LDCU UR4, c[0x0][0x390] ;  /* 0x00007200ff0477ac */ /* 0x000f640008000800 */
[----:B-----5:R-:W-:Y:S01]  /*0af0*/  UISETP.GE.U32.AND UP0, UPT, UR4, 0x2, UPT ;  /* 0x000000020400788c */ /* 0x020fe2000bf06070 */
[----:B------:R-:W-:Y:S08]  /*0b00*/  BAR.SYNC.DEFER_BLOCKING 0x0 ;  /* 0x0000000000007b1d */ /* 0x000ff00000010000 */
[----:B------:R-:W-:Y:S05]  /*0b10*/  BRA.U !UP0, `(.L_x_20) ;  /* 0x0000000108487547 */ /* 0x000fea000b800000 */
[----:B------:R-:W3:Y:S02]  /*0b20*/  LDCU UR4, c[0x0][0x390] ;  /* 0x00007200ff0477ac */ /* 0x000ee40008000800 */
[----:B---34-:R-:W-:-:S07]  /*0b30*/  IMAD.U32 R3, RZ, RZ, UR4 ;  /* 0x00000004ff037e24 */ /* 0x018fce000f8e00ff */
.L_x_23:
[----:B------:R-:W-:Y:S01]  /*0b40*/  SHF.R.S32.HI R3, RZ, 0x1, R3 ;  /* 0x00000001ff037819 */ /* 0x000fe20000011403 */
[----:B------:R-:W-:Y:S03]  /*0b50*/  BSSY.RECONVERGENT B1, `(.L_x_21) ;  /* 0x000000b000017945 */ /* 0x000fe60003800200 */
[----:B------:R-:W-:-:S13]  /*0b60*/  ISETP.GE.AND P0, PT, R6, R3, PT ;  /* 0x000000030600720c */ /* 0x000fda0003f06270 */
[----:B---3--:R-:W-:Y:S05]  /*0b70*/  @P0 BRA `(.L_x_22) ;  /* 0x0000000000200947 */ /* 0x008fea0003800000 */
[----:B--2---:R-:W-:Y:S01]  /*0b80*/  IMAD R7, R3, 0x4, R2 ;  /* 0x0000000403077824 */ /* 0x004fe200078e0202 */
[----:B------:R-:W-:Y:S05]  /*0b90*/  LDS R8, [R2] ;  /* 0x0000000002087984 */ /* 0x000fea0000000800 */
[----:B------:R-:W2:Y:S02]  /*0ba0*/  LDS R7, [R7] ;  /* 0x0000000007077984 */ /* 0x000ea40000000800 */
[----:B--2---:R-:W-:-:S13]  /*0bb0*/  ISETP.GE.U32.AND P0, PT, R7, R8, PT ;  /* 0x000000080700720c */ /* 0x004fda0003f06070 */
[----:B------:R-:W-:Y:S01]  /*0bc0*/  @!P0 IMAD R8, R3, 0x4, R5 ;  /* 0x0000000403088824 */ /* 0x000fe200078e0205 */
[----:B------:R-:W-:Y:S05]  /*0bd0*/  @!P0 STS [R2], R7 ;  /* 0x0000000702008388 */ /* 0x000fea0000000800 */
[----:B------:R-:W2:Y:S04]  /*0be0*/  @!P0 LDS R8, [R8] ;  /* 0x0000000008088984 */ /* 0x000ea80000000800 */
[----:B--2---:R3:W-:Y:S02]  /*0bf0*/  @!P0 STS [R5], R8 ;  /* 0x0000000805008388 */ /* 0x0047e40000000800 */
.L_x_22:
[----:B------:R-:W-:Y:S05]  /*0c00*/  BSYNC.RECONVERGENT B1 ;  /* 0x0000000000017941 */ /* 0x000fea0003800200 */
.L_x_21:
[----:B------:R-:W-:Y:S01]  /*0c10*/  BAR.SYNC.DEFER_BLOCKING 0x0 ;  /* 0x0000000000007b1d */ /* 0x000fe20000010000 */
[----:B------:R-:W-:-:S13]  /*0c20*/  ISETP.GT.U32.AND P0, PT, R3, 0x1, PT ;  /* 0x000000010300780c */ /* 0x000fda0003f04070 */
[----:B------:R-:W-:Y:S05]  /*0c30*/  @P0 BRA `(.L_x_23) ;  /* 0xfffffffc00c00947 */ /* 0x000fea000383ffff */
.L_x_20:
[----:B------:R-:W-:Y:S01]  /*0c40*/  ISETP.NE.AND P0, PT, R6, RZ, PT ;  /* 0x000000ff0600720c */ /* 0x000fe20003f05270 */
[----:B------:R-:W-:-:S12]  /*0c50*/  BSSY.RECONVERGENT B1, `(.L_x_24) ;  /* 0x000000e000017945 */ /* 0x000fd80003800200 */
[----:B------:R-:W-:Y:S05]  /*0c60*/  @P0 BRA `(.L_x_25) ;  /* 0x0000000000300947 */ /* 0x000fea0003800000 */
[----:B------:R-:W5:Y:S01]  /*0c70*/  S2UR UR5, SR_CgaCtaId ;  /* 0x00000000000579c3 */ /* 0x000f620000008800 */
[----:B------:R-:W-:-:S07]  /*0c80*/  UMOV UR4, 0x400 ;  /* 0x0000040000047882 */ /* 0x000fce0000000000 */
[----:B---3--:R-:W3:Y:S01]  /*0c90*/  LDC.64 R8, c[0x0][0x388] ;  /* 0x0000e200ff087b82 */ /* 0x008ee20000000a00 */
[----:B-----5:R-:W-:Y:S01]  /*0ca0*/  ULEA UR4, UR5, UR4, 0x18 ;  /* 0x0000000405047291 */ /* 0x020fe2000f8ec0ff */
[----:B---3--:R-:W-:-:S08]  /*0cb0*/  IMAD.WIDE.U32 R8, R4, 0x4, R8 ;  /* 0x0000000404087825 */ /* 0x008fd000078e0008 */
[----:B----4-:R-:W3:Y:S02]  /*0cc0*/  LDS R3, [UR4+0x800] ;  /* 0x00080004ff037984 */ /* 0x010ee40008000800 */
[----:B---3--:R-:W-:-:S05]  /*0cd0*/  LEA R3, R3, UR4, 0x2 ;  /* 0x0000000403037c11 */ /* 0x008fca000f8e10ff */
[----:B--2---:R-:W0:Y:S02]  /*0ce0*/  LDS R7, [R3] ;  /* 0x0000000003077984 */ /* 0x004e240000000800 */
[----:B0-----:R-:W-:-:S05]  /*0cf0*/  IADD3 R12, PT, PT, R7, 0x1, RZ ;  /* 0x00000001070c7810 */ /* 0x001fca0007ffe0ff */
[----:B------:R-:W-:Y:S04]  /*0d00*/  STS [R3], R12 ;  /* 0x0000000c03007388 */ /* 0x000fe80000000800 */
[----:B------:R-:W0:Y:S04]  /*0d10*/  LDS R7, [UR4+0x400] ;  /* 0x00040004ff077984 */ /* 0x000e280008000800 */
[----:B0-----:R0:W-:Y:S02]  /*0d20*/  STG.E desc[UR8][R8.64], R7 ;  /* 0x0000000708007986 */ /* 0x0011e4000c101908 */
.L_x_25:
[----:B------:R-:W-:Y:S05]  /*0d30*/  BSYNC.RECONVERGENT B1 ;  /* 0x0000000000017941 */ /* 0x000fea0003800200 */
.L_x_24:
[----:B------:R-:W0:Y:S01]  /*0d40*/  LDCU UR4, c[0x0][0x394] ;  /* 0x00007280ff0477ac */ /* 0x000e220008000800 */
[----:B------:R-:W-:Y:S02]  /*0d50*/  VIADD R4, R4, 0x1 ;  /* 0x0000000104047836 */ /* 0x000fe40000000000 */
[----:B0-2---:R-:W-:Y:S01]  /*0d60*/  IMAD.U32 R7, RZ, RZ, UR4 ;  /* 0x00000004ff077e24 */ /* 0x005fe2000f8e00ff */
[----:B------:R-:W-:Y:S04]  /*0d70*/  BAR.SYNC.DEFER_BLOCKING 0x0 ;  /* 0x0000000000007b1d */ /* 0x000fe80000010000 */
[----:B------:R-:W-:-:S13]  /*0d80*/  ISETP.NE.AND P0, PT, R4, R7, PT ;  /* 0x000000070400720c */ /* 0x000fda0003f05270 */
[----:B------:R-:W-:Y:S05]  /*0d90*/  @P0 BRA `(.L_x_26) ;  /* 0xfffffffc00000947 */ /* 0x000fea000383ffff */
.L_x_13:
[----:B------:R-:W-:Y:S05]  /*0da0*/  BSYNC.RECONVERGENT B0 ;  /* 0x0000000000007941 */ /* 0x000fea0003800200 */
.L_x_12:
[----:B-1-3--:R-:W1:Y:S01]  /*0db0*/  LDC.64 R4, c[0x0][0x388] ;  /* 0x0000e200ff047b82 */ /* 0x00ae620000000a00 */
[----:B------:R-:W-:Y:S01]  /*0dc0*/  ISETP.GE.AND P0, PT, R6, R7, PT ;  /* 0x000000070600720c */ /* 0x000fe20003f06270 */
[----:B------:R-:W2:-:S12]  /*0dd0*/  LDCU UR4, c[0x0][0x390] ;  /* 0x00007200ff0477ac */ /* 0x000e980008000800 */
[----:B--2---:R-:W-:Y:S05]  /*0de0*/  @P0 EXIT ;  /* 0x000000000000094d */ /* 0x004fea0003800000 */
.L_x_27:
[----:B-12-4-:R-:W-:-:S05]  /*0df0*/  IMAD.WIDE R2, R6, 0x4, R4 ;  /* 0x0000000406027825 */ /* 0x016fca00078e0204 */
[----:B------:R-:W2:Y:S01]  /*0e00*/  LDG.E R0, desc[UR8][R2.64] ;  /* 0x0000000802007981 */ /* 0x000ea2000c1e1900 */
[----:B------:R-:W-:Y:S01]  /*0e10*/  VIADD R6, R6, UR4 ;  /* 0x0000000406067c36 */ /* 0x000fe20008000000 */
[C---:B--2---:R-:W-:Y:S02]  /*0e20*/  ISETP.GE.AND P0, PT, R0.reuse, RZ, PT ;  /* 0x000000ff0000720c */ /* 0x044fe40003f06270 */
[----:B------:R-:W-:-:S11]  /*0e30*/  LOP3.LUT R9, R0, 0x7fffffff, RZ, 0xc0, !PT ;  /* 0x7fffffff00097812 */ /* 0x000fd600078ec0ff */
[----:B------:R-:W-:Y:S02]  /*0e40*/  @P0 LOP3.LUT R9, RZ, R0, RZ, 0x33, !PT ;  /* 0x00000000ff090212 */ /* 0x000fe400078e33ff */
[----:B------:R-:W-:-:S03]  /*0e50*/  ISETP.GE.AND P0, PT, R6, R7, PT ;  /* 0x000000070600720c */ /* 0x000fc60003f06270 */
[----:B------:R2:W-:Y:S10]  /*0e60*/  STG.E desc[UR8][R2.64], R9 ;  /* 0x0000000902007986 */ /* 0x0005f4000c101908 */
[----:B------:R-:W-:Y:S05]  /*0e70*/  @!P0 BRA `(.L_x_27) ;  /* 0xfffffffc00dc8947 */ /* 0x000fea000383ffff */
[----:B------:R-:W-:Y:S05]  /*0e80*/  EXIT ;  /* 0x000000000000794d */ /* 0x000fea0003800000 */
        .weak           $__internal_0_$__cuda_sm3x_div_rn_noftz_f32_slowpath
        .type           $__internal_0_$__cuda_sm3x_div_rn_noftz_f32_slowpath,@function
        .size           $__internal_0_$__cuda_sm3x_div_rn_noftz_f32_slowpath,(.L_x_40 - $__internal_0_$__cuda_sm3x_div_rn_noftz_f32_slowpath)
$__internal_0_$__cuda_sm3x_div_rn_noftz_f32_slowpath:
[--C-:B------:R-:W-:Y:S01]  /*0e90*/  SHF.R.U32.HI R8, RZ, 0x17, R3.reuse ;  /* 0x00000017ff087819 */ /* 0x100fe20000011603 */
[----:B------:R-:W-:Y:S01]  /*0ea0*/  BSSY.RECONVERGENT B2, `(.L_x_28) ;  /* 0x0000064000027945 */ /* 0x000fe20003800200 */
[----:B------:R-:W-:Y:S01]  /*0eb0*/  SHF.R.U32.HI R7, RZ, 0x17, R0 ;  /* 0x00000017ff077819 */ /* 0x000fe20000011600 */
[----:B------:R-:W-:Y:S01]  /*0ec0*/  IMAD.MOV.U32 R12, RZ, RZ, R3 ;  /* 0x000000ffff0c7224 */ /* 0x000fe200078e0003 */
[----:B------:R-:W-:Y:S02]  /*0ed0*/  LOP3.LUT R8, R8, 0xff, RZ, 0xc0, !PT ;  /* 0x000000ff08087812 */ /* 0x000fe400078ec0ff */
[----:B------:R-:W-:Y:S02]  /*0ee0*/  LOP3.LUT R9, R7, 0xff, RZ, 0xc0, !PT ;  /* 0x000000ff07097812 */ /* 0x000fe400078ec0ff */
[----:B------:R-:W-:Y:S01]  /*0ef0*/  MOV R11, R0 ;  /* 0x00000000000b7202 */ /* 0x000fe20000000f00 */
[----:B------:R-:W-:Y:S02]  /*0f00*/  VIADD R14, R8, 0xffffffff ;  /* 0xffffffff080e7836 */ /* 0x000fe40000000000 */
[----:B------:R-:W-:-:S03]  /*0f10*/  VIADD R13, R9, 0xffffffff ;  /* 0xffffffff090d7836 */ /* 0x000fc60000000000 */
[----:B------:R-:W-:-:S04]  /*0f20*/  ISETP.GT.U32.AND P0, PT, R14, 0xfd, PT ;  /* 0x000000fd0e00780c */ /* 0x000fc80003f04070 */
[----:B------:R-:W-:-:S13]  /*0f30*/  ISETP.GT.U32.OR P0, PT, R13, 0xfd, P0 ;  /* 0x000000fd0d00780c */ /* 0x000fda0000704470 */
[----:B------:R-:W-:Y:S01]  /*0f40*/  @!P0 IMAD.MOV.U32 R7, RZ, RZ, RZ ;  /* 0x000000ffff078224 */ /* 0x000fe200078e00ff */
[----:B------:R-:W-:Y:S06]  /*0f50*/  @!P0 BRA `(.L_x_29) ;  /* 0x00000000005c8947 */ /* 0x000fec0003800000 */
[----:B------:R-:W-:Y:S02]  /*0f60*/  FSETP.GTU.FTZ.AND P0, PT, |R0|, +INF , PT ;  /* 0x7f8000000000780b */ /* 0x000fe40003f1c200 */
[----:B------:R-:W-:-:S04]  /*0f70*/  FSETP.GTU.FTZ.AND P1, PT, |R3|, +INF , PT ;  /* 0x7f8000000300780b */ /* 0x000fc80003f3c200 */
[----:B------:R-:W-:-:S13]  /*0f80*/  PLOP3.LUT P0, PT, P0, P1, PT, 0xf8, 0x8f ;  /* 0x00000000008f781c */ /* 0x000fda0000703f70 */
[----:B------:R-:W-:Y:S05]  /*0f90*/  @P0 BRA `(.L_x_30) ;  /* 0x00000004004c0947 */ /* 0x000fea0003800000 */
[----:B------:R-:W-:-:S13]  /*0fa0*/  LOP3.LUT P0, RZ, R12, 0x7fffffff, R11, 0xc8, !PT ;  /* 0x7fffffff0cff7812 */ /* 0x000fda000780c80b */
[----:B------:R-:W-:Y:S05]  /*0fb0*/  @!P0 BRA `(.L_x_31) ;  /* 0x00000004003c8947 */ /* 0x000fea0003800000 */
[C---:B------:R-:W-:Y:S02]  /*0fc0*/  FSETP.NEU.FTZ.AND P2, PT, |R0|.reuse, +INF , PT ;  /* 0x7f8000000000780b */ /* 0x040fe40003f5d200 */
[----:B------:R-:W-:Y:S02]  /*0fd0*/  FSETP.NEU.FTZ.AND P1, PT, |R3|, +INF , PT ;  /* 0x7f8000000300780b */ /* 0x000fe40003f3d200 */
[----:B------:R-:W-:-:S11]  /*0fe0*/  FSETP.NEU.FTZ.AND P0, PT, |R0|, +INF , PT ;  /* 0x7f8000000000780b */ /* 0x000fd60003f1d200 */
[----:B------:R-:W-:Y:S05]  /*0ff0*/  @!P1 BRA !P2, `(.L_x_31) ;  /* 0x00000004002c9947 */ /* 0x000fea0005000000 */
[----:B------:R-:W-:-:S04]  /*1000*/  LOP3.LUT P2, RZ, R11, 0x7fffffff, RZ, 0xc0, !PT ;  /* 0x7fffffff0bff7812 */ /* 0x000fc8000784c0ff */
[----:B------:R-:W-:-:S13]  /*1010*/  PLOP3.LUT P1, PT, P1, P2, PT, 0x2f, 0xf2 ;  /* 0x0000000000f2781c */ /* 0x000fda0000f24577 */
[----:B------:R-:W-:Y:S05]  /*1020*/  @P1 BRA `(.L_x_32) ;  /* 0x0000000400181947 */ /* 0x000fea0003800000 */
[----:B------:R-:W-:-:S04]  /*1030*/  LOP3.LUT P1, RZ, R12, 0x7fffffff, RZ, 0xc0, !PT ;  /* 0x7fffffff0cff7812 */ /* 0x000fc8000782c0ff */
[----:B------:R-:W-:-:S13]  /*1040*/  PLOP3.LUT P0, PT, P0, P1, PT, 0x2f, 0xf2 ;  /* 0x0000000000f2781c */ /* 0x000fda0000702577 */
[----:B------:R-:W-:Y:S05]  /*1050*/  @P0 BRA `(.L_x_33) ;  /* 0x0000000400000947 */ /* 0x000fea0003800000 */
[----:B------:R-:W-:Y:S02]  /*1060*/  ISETP.GE.AND P0, PT, R13, RZ, PT ;  /* 0x000000ff0d00720c */ /* 0x000fe40003f06270 */
[----:B------:R-:W-:-:S11]  /*1070*/  ISETP.GE.AND P1, PT, R14, RZ, PT ;  /* 0x000000ff0e00720c */ /* 0x000fd60003f26270 */
[----:B------:R-:W-:Y:S02]  /*1080*/  @P0 IMAD.MOV.U32 R7, RZ, RZ, RZ ;  /* 0x000000ffff070224 */ /* 0x000fe400078e00ff */
[----:B------:R-:W-:Y:S01]  /*1090*/  @!P0 FFMA R11, R0, 1.84467440737095516160e+19, RZ ;  /* 0x5f800000000b8823 */ /* 0x000fe200000000ff */
[----:B------:R-:W-:Y:S02]  /*10a0*/  @!P0 IMAD.MOV.U32 R7, RZ, RZ, -0x40 ;  /* 0xffffffc0ff078424 */ /* 0x000fe400078e00ff */
[----:B------:R-:W-:Y:S02]  /*10b0*/  @!P1 FFMA R12, R3, 1.84467440737095516160e+19, RZ ;  /* 0x5f800000030c9823 */ /* 0x000fe400000000ff */
[----:B------:R-:W-:-:S07]  /*10c0*/  @!P1 VIADD R7, R7, 0x40 ;  /* 0x0000004007079836 */ /* 0x000fce0000000000 */
.L_x_29:
[----:B------:R-:W-:Y:S01]  /*10d0*/  LEA R3, R8, 0xc0800000, 0x17 ;  /* 0xc080000008037811 */ /* 0x000fe200078eb8ff */
[----:B------:R-:W-:Y:S01]  /*10e0*/  VIADD R9, R9, 0xffffff81 ;  /* 0xffffff8109097836 */ /* 0x000fe20000000000 */
[----:B------:R-:W-:Y:S02]  /*10f0*/  BSSY.RECONVERGENT B3, `(.L_x_34) ;  /* 0x0000035000037945 */ /* 0x000fe40003800200 */
[----:B------:R-:W-:Y:S01]  /*1100*/  IADD3 R3, PT, PT, -R3, R12, RZ ;  /* 0x0000000c03037210 */ /* 0x000fe20007ffe1ff */
[C---:B------:R-:W-:Y:S01]  /*1110*/  IMAD R0, R9.reuse, -0x800000, R11 ;  /* 0xff80000009007824 */ /* 0x040fe200078e020b */
[----:B------:R-:W-:Y:S02]  /*1120*/  IADD3 R8, PT, PT, R9, 0x7f, -R8 ;  /* 0x0000007f09087810 */ /* 0x000fe40007ffe808 */
[----:B------:R-:W0:Y:S01]  /*1130*/  MUFU.RCP R12, R3 ;  /* 0x00000003000c7308 */ /* 0x000e220000001000 */
[----:B------:R-:W-:Y:S02]  /*1140*/  FADD.FTZ R13, -R3, -RZ ;  /* 0x800000ff030d7221 */ /* 0x000fe40000010100 */
[----:B------:R-:W-:-:S02]  /*1150*/  IMAD.IADD R8, R8, 0x1, R7 ;  /* 0x0000000108087824 */ /* 0x000fc400078e0207 */
[----:B0-----:R-:W-:-:S04]  /*1160*/  FFMA R15, R12, R13, 1 ;  /* 0x3f8000000c0f7423 */ /* 0x001fc8000000000d */
[----:B------:R-:W-:-:S04]  /*1170*/  FFMA R14, R12, R15, R12 ;  /* 0x0000000f0c0e7223 */ /* 0x000fc8000000000c */
[----:B------:R-:W-:-:S04]  /*1180*/  FFMA R11, R0, R14, RZ ;  /* 0x0000000e000b7223 */ /* 0x000fc800000000ff */
[----:B------:R-:W-:-:S04]  /*1190*/  FFMA R12, R13, R11, R0 ;  /* 0x0000000b0d0c7223 */ /* 0x000fc80000000000 */
[----:B------:R-:W-:-:S04]  /*11a0*/  FFMA R11, R14, R12, R11 ;  /* 0x0000000c0e0b7223 */ /* 0x000fc8000000000b */
[----:B------:R-:W-:-:S04]  /*11b0*/  FFMA R12, R13, R11, R0 ;  /* 0x0000000b0d0c7223 */ /* 0x000fc80000000000 */
[----:B------:R-:W-:-:S05]  /*11c0*/  FFMA R0, R14, R12, R11 ;  /* 0x0000000c0e007223 */ /* 0x000fca000000000b */
[----:B------:R-:W-:-:S04]  /*11d0*/  SHF.R.U32.HI R3, RZ, 0x17, R0 ;  /* 0x00000017ff037819 */ /* 0x000fc80000011600 */
[----:B------:R-:W-:-:S05]  /*11e0*/  LOP3.LUT R3, R3, 0xff, RZ, 0xc0, !PT ;  /* 0x000000ff03037812 */ /* 0x000fca00078ec0ff */
[----:B------:R-:W-:-:S04]  /*11f0*/  IMAD.IADD R9, R3, 0x1, R8 ;  /* 0x0000000103097824 */ /* 0x000fc800078e0208 */
[----:B------:R-:W-:-:S05]  /*1200*/  VIADD R3, R9, 0xffffffff ;  /* 0xffffffff09037836 */ /* 0x000fca0000000000 */
[----:B------:R-:W-:-:S13]  /*1210*/  ISETP.GE.U32.AND P0, PT, R3, 0xfe, PT ;  /* 0x000000fe0300780c */ /* 0x000fda0003f06070 */
[----:B------:R-:W-:Y:S05]  /*1220*/  @!P0 BRA `(.L_x_35) ;  /* 0x0000000000808947 */ /* 0x000fea0003800000 */
[----:B------:R-:W-:-:S13]  /*1230*/  ISETP.GT.AND P0, PT, R9, 0xfe, PT ;  /* 0x000000fe0900780c */ /* 0x000fda0003f04270 */
[----:B------:R-:W-:Y:S05]  /*1240*/  @P0 BRA `(.L_x_36) ;  /* 0x00000000006c0947 */ /* 0x000fea0003800000 */
[----:B------:R-:W-:-:S13]  /*1250*/  ISETP.GE.AND P0, PT, R9, 0x1, PT ;  /* 0x000000010900780c */ /* 0x000fda0003f06270 */
[----:B------:R-:W-:Y:S05]  /*1260*/  @P0 BRA `(.L_x_37) ;  /* 0x0000000000740947 */ /* 0x000fea0003800000 */
[----:B------:R-:W-:Y:S02]  /*1270*/  ISETP.GE.AND P0, PT, R9, -0x18, PT ;  /* 0xffffffe80900780c */ /* 0x000fe40003f06270 */
[----:B------:R-:W-:-:S11]  /*1280*/  LOP3.LUT R0, R0, 0x80000000, RZ, 0xc0, !PT ;  /* 0x8000000000007812 */ /* 0x000fd600078ec0ff */
[----:B------:R-:W-:Y:S05]  /*1290*/  @!P0 BRA `(.L_x_37) ;  /* 0x0000000000688947 */ /* 0x000fea0003800000 */
[CCC-:B------:R-:W-:Y:S01]  /*12a0*/  FFMA.RZ R3, R14.reuse, R12.reuse, R11.reuse ;  /* 0x0000000c0e037223 */ /* 0x1c0fe2000000c00b */
[CCC-:B------:R-:W-:Y:S01]  /*12b0*/  FFMA.RM R8, R14.reuse, R12.reuse, R11.reuse ;  /* 0x0000000c0e087223 */ /* 0x1c0fe2000000400b */
[C---:B------:R-:W-:Y:S02]  /*12c0*/  ISETP.NE.AND P2, PT, R9.reuse, RZ, PT ;  /* 0x000000ff0900720c */ /* 0x040fe40003f45270 */
[----:B------:R-:W-:Y:S02]  /*12d0*/  ISETP.NE.AND P1, PT, R9, RZ, PT ;  /* 0x000000ff0900720c */ /* 0x000fe40003f25270 */
[----:B------:R-:W-:Y:S01]  /*12e0*/  LOP3.LUT R7, R3, 0x7fffff, RZ, 0xc0, !PT ;  /* 0x007fffff03077812 */ /* 0x000fe200078ec0ff */
[----:B------:R-:W-:Y:S01]  /*12f0*/  FFMA.RP R3, R14, R12, R11 ;  /* 0x0000000c0e037223 */ /* 0x000fe2000000800b */
[C---:B------:R-:W-:Y:S01]  /*1300*/  VIADD R12, R9.reuse, 0x20 ;  /* 0x00000020090c7836 */ /* 0x040fe20000000000 */
[----:B------:R-:W-:Y:S02]  /*1310*/  IADD3 R9, PT, PT, -R9, RZ, RZ ;  /* 0x000000ff09097210 */ /* 0x000fe40007ffe1ff */
[----:B------:R-:W-:-:S02]  /*1320*/  LOP3.LUT R7, R7, 0x800000, RZ, 0xfc, !PT ;  /* 0x0080000007077812 */ /* 0x000fc400078efcff */
[----:B------:R-:W-:Y:S02]  /*1330*/  FSETP.NEU.FTZ.AND P0, PT, R3, R8, PT ;  /* 0x000000080300720b */ /* 0x000fe40003f1d000 */
[----:B------:R-:W-:Y:S02]  /*1340*/  SHF.L.U32 R12, R7, R12, RZ ;  /* 0x0000000c070c7219 */ /* 0x000fe400000006ff */
[----:B------:R-:W-:Y:S02]  /*1350*/  SEL R8, R9, RZ, P2 ;  /* 0x000000ff09087207 */ /* 0x000fe40001000000 */
[----:B------:R-:W-:Y:S02]  /*1360*/  ISETP.NE.AND P1, PT, R12, RZ, P1 ;  /* 0x000000ff0c00720c */ /* 0x000fe40000f25270 */
[----:B------:R-:W-:Y:S02]  /*1370*/  SHF.R.U32.HI R8, RZ, R8, R7 ;  /* 0x00000008ff087219 */ /* 0x000fe40000011607 */
[----:B------:R-:W-:-:S02]  /*1380*/  PLOP3.LUT P0, PT, P0, P1, PT, 0xf8, 0x8f ;  /* 0x00000000008f781c */ /* 0x000fc40000703f70 */
[----:B------:R-:W-:Y:S02]  /*1390*/  SHF.R.U32.HI R12, RZ, 0x1, R8 ;  /* 0x00000001ff0c7819 */ /* 0x000fe40000011608 */
[----:B------:R-:W-:-:S04]  /*13a0*/  SEL R3, RZ, 0x1, !P0 ;  /* 0x00000001ff037807 */ /* 0x000fc80004000000 */
[----:B------:R-:W-:-:S04]  /*13b0*/  LOP3.LUT R3, R3, 0x1, R12, 0xf8, !PT ;  /* 0x0000000103037812 */ /* 0x000fc800078ef80c */
[----:B------:R-:W-:-:S05]  /*13c0*/  LOP3.LUT R3, R3, R8, RZ, 0xc0, !PT ;  /* 0x0000000803037212 */ /* 0x000fca00078ec0ff */
[----:B------:R-:W-:-:S05]  /*13d0*/  IMAD.IADD R3, R12, 0x1, R3 ;  /* 0x000000010c037824 */ /* 0x000fca00078e0203 */
[----:B------:R-:W-:Y:S01]  /*13e0*/  LOP3.LUT R0, R3, R0, RZ, 0xfc, !PT ;  /* 0x0000000003007212 */ /* 0x000fe200078efcff */
[----:B------:R-:W-:Y:S06]  /*13f0*/  BRA `(.L_x_37) ;  /* 0x0000000000107947 */ /* 0x000fec0003800000 */
.L_x_36:
[----:B------:R-:W-:-:S04]  /*1400*/  LOP3.LUT R0, R0, 0x80000000, RZ, 0xc0, !PT ;  /* 0x8000000000007812 */ /* 0x000fc800078ec0ff */
[----:B------:R-:W-:Y:S01]  /*1410*/  LOP3.LUT R0, R0, 0x7f800000, RZ, 0xfc, !PT ;  /* 0x7f80000000007812 */ /* 0x000fe200078efcff */
[----:B------:R-:W-:Y:S06]  /*1420*/  BRA `(.L_x_37) ;  /* 0x0000000000047947 */ /* 0x000fec0003800000 */
.L_x_35:
[----:B------:R-:W-:-:S07]  /*1430*/  IMAD R0, R8, 0x800000, R0 ;  /* 0x0080000008007824 */ /* 0x000fce00078e0200 */
.L_x_37:
[----:B------:R-:W-:Y:S05]  /*1440*/  BSYNC.RECONVERGENT B3 ;  /* 0x0000000000037941 */ /* 0x000fea0003800200 */
.L_x_34:
[----:B------:R-:W-:Y:S05]  /*1450*/  BRA `(.L_x_38) ;  /* 0x0000000000207947 */ /* 0x000fea0003800000 */
.L_x_33:
[----:B------:R-:W-:-:S04]  /*1460*/  LOP3.LUT R0, R12, 0x80000000, R11, 0x48, !PT ;  /* 0x800000000c007812 */ /* 0x000fc800078e480b */
[----:B------:R-:W-:Y:S01]  /*1470*/  LOP3.LUT R0, R0, 0x7f800000, RZ, 0xfc, !PT ;  /* 0x7f80000000007812 */ /* 0x000fe200078efcff */
[----:B------:R-:W-:Y:S06]  /*1480*/  BRA `(.L_x_38) ;  /* 0x0000000000147947 */ /* 0x000fec0003800000 */
.L_x_32:
[----:B------:R-:W-:Y:S01]  /*1490*/  LOP3.LUT R0, R12, 0x80000000, R11, 0x48, !PT ;  /* 0x800000000c007812 */ /* 0x000fe200078e480b */
[----:B------:R-:W-:Y:S06]  /*14a0*/  BRA `(.L_x_38) ;  /* 0x00000000000c7947 */ /* 0x000fec0003800000 */
.L_x_31:
[----:B------:R-:W0:Y:S01]  /*14b0*/  MUFU.RSQ R0, -QNAN ;  /* 0xffc0000000007908 */ /* 0x000e220000001400 */
[----:B------:R-:W-:Y:S05]  /*14c0*/  BRA `(.L_x_38) ;  /* 0x0000000000047947 */ /* 0x000fea0003800000 */
.L_x_30:
[----:B------:R-:W-:-:S07]  /*14d0*/  FADD.FTZ R0, R0, R3 ;  /* 0x0000000300007221 */ /* 0x000fce0000010000 */
.L_x_38:
[----:B------:R-:W-:Y:S05]  /*14e0*/  BSYNC.RECONVERGENT B2 ;  /* 0x0000000000027941 */ /* 0x000fea0003800200 */
.L_x_28:
[----:B------:R-:W-:Y:S02]  /*14f0*/  IMAD.MOV.U32 R8, RZ, RZ, R4 ;  /* 0x000000ffff087224 */ /* 0x000fe400078e0004 */
[----:B------:R-:W-:-:S04]  /*1500*/  IMAD.MOV.U32 R9, RZ, RZ, 0x0 ;  /* 0x00000000ff097424 */ /* 0x000fc800078e00ff */
[----:B0-----:R-:W-:Y:S05]  /*1510*/  RET.REL.NODEC R8 `(_Z14GPU_radix_sortPfS_ii) ;  /* 0xffffffe808b87950 */ /* 0x001fea0003c3ffff */
.L_x_39:
[----:B------:R-:W-:-:S00]  /*1520*/  BRA `(.L_x_39) ;  /* 0xfffffffc00fc7947 */ /* 0x000fc0000383ffff */
[----:B------:R-:W-:-:S00]  /*1530*/  NOP ;  /* 0x0000000000007918 */ /* 0x000fc00000000000 */
        /* <DEDUP_REMOVED lines=12> */
.L_x_40:


//--------------------- .nv.shared._Z14GPU_radix_sortPfS_ii --------------------------
	.section	.nv.shared._Z14GPU_radix_sortPfS_ii,"aw",@nobits
	.sectionflags	@""
	.align	4
.nv.shared._Z14GPU_radix_sortPfS_ii:
	.zero		4096


//--------------------- .nv.shared.reserved.0     --------------------------
	.section	.nv.shared.reserved.0,"aw",@nobits
	.weak		__nv_reservedSMEM_offset_0_alias
	.size		__nv_reservedSMEM_offset_0_alias, 0, 64
	.other		__nv_reservedSMEM_offset_0_alias,@"STO_CUDA_RESERVED_SHARED STV_DEFAULT"
__nv_reservedSMEM_offset_0_alias:
	.zero		0
	.zero		64


//--------------------- .nv.constant0._Z14GPU_radix_sortPfS_ii --------------------------
	.section	.nv.constant0._Z14GPU_radix_sortPfS_ii,"a",@progbits
	.sectionflags	@""
	.align	4
.nv.constant0._Z14GPU_radix_sortPfS_ii:
	.zero		920


//--------------------- SYMBOLS --------------------------

	.type		.nv.reservedSmem.offset0,@object
	.size		.nv.reservedSmem.offset0,0x4
	.type		.nv.reservedSmem.cap,@object
	.size		.nv.reservedSmem.cap,0x4
